.version 7.0
.target sm_80
.address_size 64

.visible .entry saxpy(
    .param .f32 a,
    .param .u64 X_ptr,
    .param .u64 Y_ptr,
    .param .u64 Z_ptr,
    .param .u32 N
)
{
    // params
    .reg .f32 %r_a;
    .reg .u64 %r_X_ptr, %r_Y_ptr, %r_Z_ptr;
    .reg .u32 %r_N;

    ld.param.f32 %r_a, [a];
    ld.param.u64 %r_X_ptr, [X_ptr];
    ld.param.u64 %r_Y_ptr, [Y_ptr];
    ld.param.u64 %r_Z_ptr, [Z_ptr];
    ld.param.u32 %r_N, [N];


    // thread global idx
    .reg .u32 %threadIdx_x, %blockIdx_x, %blockDim_x;

    mov.u32 %blockIdx_x, %ctaid.x;
    mov.u32 %blockDim_x, %ntid.x;
    mov.u32 %threadIdx_x, %tid.x;

    .reg .u32 %idx;
    mad.lo.u32 %idx, %blockIdx_x, %blockDim_x, %threadIdx_x;


    // if idx greate or eq to N, return
    .reg .pred %ge_N;
    setp.ge.u32 %ge_N, %idx, %r_N;
    @%ge_N bra END;

    // compute offset in X, Y and Z buffers
    .reg .u64 %offset;

    cvt.u64.u32 %offset, %idx;
    shl.b64 %offset, %offset, 2;

    // compute X_element_ptr, Y_element_ptr and Z_element_ptr
    .reg .u64 %X_element_ptr, %Y_element_ptr, %Z_element_ptr;

    add.u64 %X_element_ptr, %r_X_ptr, %offset;
    add.u64 %Y_element_ptr, %r_Y_ptr, %offset;
    add.u64 %Z_element_ptr, %r_Z_ptr, %offset;

    // load X_element, Y_element from global memory
    .reg .f32 %X_element, %Y_element;
    ld.global.f32 %X_element, [%X_element_ptr];
    ld.global.f32 %Y_element, [%Y_element_ptr];

    // compute
    .reg .f32 %Z_element;
    fma.rn.f32 %Z_element, %r_a, %X_element, %Y_element;

    // store Z_element to Z buffer
    st.global.f32 [%Z_element_ptr], %Z_element;

END:
    ret;
}

// ===== COMPILED SASS (sm_100) =====

	.target	sm_100

	.elftype	@"ET_EXEC"


//--------------------- .note.nv.tkinfo           --------------------------
	.section	.note.nv.tkinfo,"",@"SHT_NOTE"
	.sectionflags	@"SHF_NOTE_NV_TKINFO"
	.tkinfo
        /*0018*/ 	.word	0x00000002
        /*0030*/ 	.string	""
        /*0030*/ 	.string	"ptxas"
        /*0030*/ 	.string	"Cuda compilation tools, release 13.0, V13.0.88"
        /*0030*/ 	.string	"Build cuda_13.0.r13.0/compiler.36424714_0"
        /*0030*/ 	.string	"-arch sm_100 "



//--------------------- .note.nv.cuinfo           --------------------------
	.section	.note.nv.cuinfo,"",@"SHT_NOTE"
	.sectionflags	@"SHF_NOTE_NV_CUINFO"
        /*0018*/ 	.short	0x0002
        /*001a*/ 	.short	0x0050
        /*001c*/ 	.short	0x0082
	.zero		2


//--------------------- .nv.info                  --------------------------
	.section	.nv.info,"",@"SHT_CUDA_INFO"
	.align	4


	//----- nvinfo : EIATTR_REGCOUNT
	.align		4
        /*0000*/ 	.byte	0x04, 0x2f
        /*0002*/ 	.short	(.L_1 - .L_0)
	.align		4
.L_0:
        /*0004*/ 	.word	index@(saxpy)
        /*0008*/ 	.word	0x0000000c


	//----- nvinfo : EIATTR_FRAME_SIZE
	.align		4
.L_1:
        /*000c*/ 	.byte	0x04, 0x11
        /*000e*/ 	.short	(.L_3 - .L_2)
	.align		4
.L_2:
        /*0010*/ 	.word	index@(saxpy)
        /*0014*/ 	.word	0x00000000


	//----- nvinfo : EIATTR_MIN_STACK_SIZE
	.align		4
.L_3:
        /*0018*/ 	.byte	0x04, 0x12
        /*001a*/ 	.short	(.L_5 - .L_4)
	.align		4
.L_4:
        /*001c*/ 	.word	index@(saxpy)
        /*0020*/ 	.word	0x00000000
.L_5:


//--------------------- .nv.compat                --------------------------
	.section	.nv.compat,"",@"SHT_CUDA_COMPAT_INFO"
	.align	4
        /*0000*/ 	.byte	0x02, 0x09, 0x00, 0x00, 0x02, 0x02, 0x01, 0x00, 0x02, 0x05, 0x05, 0x00, 0x03, 0x07, 0x01, 0x01
        /*0010*/ 	.byte	0x02, 0x03, 0x00, 0x00, 0x02, 0x06, 0x01, 0x00, 0x04, 0x0b, 0x08, 0x00, 0x09, 0x00, 0x00, 0x00
        /*0020*/ 	.byte	0x00, 0x00, 0x00, 0x00


//--------------------- .nv.info.saxpy            --------------------------
	.section	.nv.info.saxpy,"",@"SHT_CUDA_INFO"
	.sectionflags	@""
	.align	4


	//----- nvinfo : EIATTR_CUDA_API_VERSION
	.align		4
        /*0000*/ 	.byte	0x04, 0x37
        /*0002*/ 	.short	(.L_7 - .L_6)
.L_6:
        /*0004*/ 	.word	0x00000082


	//----- nvinfo : EIATTR_KPARAM_INFO
	.align		4
.L_7:
        /*0008*/ 	.byte	0x04, 0x17
        /*000a*/ 	.short	(.L_9 - .L_8)
.L_8:
        /*000c*/ 	.word	0x00000000
        /*0010*/ 	.short	0x0004
        /*0012*/ 	.short	0x0020
        /*0014*/ 	.byte	0x00, 0xf0, 0x11, 0x00


	//----- nvinfo : EIATTR_KPARAM_INFO
	.align		4
.L_9:
        /*0018*/ 	.byte	0x04, 0x17
        /*001a*/ 	.short	(.L_11 - .L_10)
.L_10:
        /*001c*/ 	.word	0x00000000
        /*0020*/ 	.short	0x0003
        /*0022*/ 	.short	0x0018
        /*0024*/ 	.byte	0x00, 0xf0, 0x21, 0x00


	//----- nvinfo : EIATTR_KPARAM_INFO
	.align		4
.L_11:
        /*0028*/ 	.byte	0x04, 0x17
        /*002a*/ 	.short	(.L_13 - .L_12)
.L_12:
        /*002c*/ 	.word	0x00000000
        /*0030*/ 	.short	0x0002
        /*0032*/ 	.short	0x0010
        /*0034*/ 	.byte	0x00, 0xf0, 0x21, 0x00


	//----- nvinfo : EIATTR_KPARAM_INFO
	.align		4
.L_13:
        /*0038*/ 	.byte	0x04, 0x17
        /*003a*/ 	.short	(.L_15 - .L_14)
.L_14:
        /*003c*/ 	.word	0x00000000
        /*0040*/ 	.short	0x0001
        /*0042*/ 	.short	0x0008
        /*0044*/ 	.byte	0x00, 0xf0, 0x21, 0x00


	//----- nvinfo : EIATTR_KPARAM_INFO
	.align		4
.L_15:
        /*0048*/ 	.byte	0x04, 0x17
        /*004a*/ 	.short	(.L_17 - .L_16)
.L_16:
        /*004c*/ 	.word	0x00000000
        /*0050*/ 	.short	0x0000
        /*0052*/ 	.short	0x0000
        /*0054*/ 	.byte	0x00, 0xf0, 0x11, 0x00


	//----- nvinfo : EIATTR_SPARSE_MMA_MASK
	.align		4
.L_17:
        /*0058*/ 	.byte	0x03, 0x50
        /*005a*/ 	.short	0x0000


	//----- nvinfo : EIATTR_MAXREG_COUNT
	.align		4
        /*005c*/ 	.byte	0x03, 0x1b
        /*005e*/ 	.short	0x00ff


	//----- nvinfo : EIATTR_MERCURY_ISA_VERSION
	.align		4
        /*0060*/ 	.byte	0x03, 0x5f
        /*0062*/ 	.short	0x0101


	//----- nvinfo : EIATTR_VRC_CTA_INIT_COUNT
	.align		4
        /*0064*/ 	.byte	0x02, 0x4a
	.zero		1
	.zero		1


	//----- nvinfo : EIATTR_EXIT_INSTR_OFFSETS
	.align		4
        /*0068*/ 	.byte	0x04, 0x1c
        /*006a*/ 	.short	(.L_19 - .L_18)


	//   ....[0]....
.L_18:
        /*006c*/ 	.word	0x00000070


	//   ....[1]....
        /*0070*/ 	.word	0x00000180


	//----- nvinfo : EIATTR_CBANK_PARAM_SIZE
	.align		4
.L_19:
        /*0074*/ 	.byte	0x03, 0x19
        /*0076*/ 	.short	0x0024


	//----- nvinfo : EIATTR_PARAM_CBANK
	.align		4
        /*0078*/ 	.byte	0x04, 0x0a
        /*007a*/ 	.short	(.L_21 - .L_20)
	.align		4
.L_20:
        /*007c*/ 	.word	index@(.nv.constant0.saxpy)
        /*0080*/ 	.short	0x0380
        /*0082*/ 	.short	0x0024


	//----- nvinfo : EIATTR_SW_WAR
	.align		4
.L_21:
        /*0084*/ 	.byte	0x04, 0x36
        /*0086*/ 	.short	(.L_23 - .L_22)
.L_22:
        /*0088*/ 	.word	0x00000008
.L_23:


//--------------------- .nv.callgraph             --------------------------
	.section	.nv.callgraph,"",@"SHT_CUDA_CALLGRAPH"
	.align	4
	.sectionentsize	8
	.align		4
        /*0000*/ 	.word	0x00000000
	.align		4
        /*0004*/ 	.word	0xffffffff
	.align		4
        /*0008*/ 	.word	0x00000000
	.align		4
        /*000c*/ 	.word	0xfffffffe
	.align		4
        /*0010*/ 	.word	0x00000000
	.align		4
        /*0014*/ 	.word	0xfffffffd
	.align		4
        /*0018*/ 	.word	0x00000000
	.align		4
        /*001c*/ 	.word	0xfffffffc


//--------------------- .text.saxpy               --------------------------
	.section	.text.saxpy,"ax",@progbits
	.align	128
        .global         saxpy
        .type           saxpy,@function
        .size           saxpy,(.L_x_1 - saxpy)
        .other          saxpy,@"STO_CUDA_ENTRY STV_DEFAULT"
saxpy:
.text.saxpy:
[----:B------:R-:W-:Y:S01]  /*0000*/  LDC R1, c[0x0][0x37c] ;  /* 0x0000df00ff017b82 */ /* 0x000fe20000000800 */
[----:B------:R-:W0:Y:S07]  /*0010*/  S2R R3, SR_TID.X ;  /* 0x0000000000037919 */ /* 0x000e2e0000002100 */
[----:B------:R-:W0:Y:S01]  /*0020*/  S2UR UR4, SR_CTAID.X ;  /* 0x00000000000479c3 */ /* 0x000e220000002500 */
[----:B------:R-:W1:Y:S07]  /*0030*/  LDCU UR5, c[0x0][0x3a0] ;  /* 0x00007400ff0577ac */ /* 0x000e6e0008000800 */
[----:B------:R-:W0:Y:S02]  /*0040*/  LDC R0, c[0x0][0x360] ;  /* 0x0000d800ff007b82 */ /* 0x000e240000000800 */
[----:B0-----:R-:W-:-:S05]  /*0050*/  IMAD R0, R0, UR4, R3 ;  /* 0x0000000400007c24 */ /* 0x001fca000f8e0203 */
[----:B-1----:R-:W-:-:S13]  /*0060*/  ISETP.GE.U32.AND P0, PT, R0, UR5, PT ;  /* 0x0000000500007c0c */ /* 0x002fda000bf06070 */
[----:B------:R-:W-:Y:S05]  /*0070*/  @P0 EXIT ;  /* 0x000000000000094d */ /* 0x000fea0003800000 */
[----:B------:R-:W0:Y:S01]  /*0080*/  LDCU.128 UR8, c[0x0][0x390] ;  /* 0x00007200ff0877ac */ /* 0x000e220008000c00 */
[----:B------:R-:W-:Y:S01]  /*0090*/  IMAD.SHL.U32 R6, R0, 0x4, RZ ;  /* 0x0000000400067824 */ /* 0x000fe200078e00ff */
[----:B------:R-:W-:Y:S01]  /*00a0*/  SHF.R.U32.HI R0, RZ, 0x1e, R0 ;  /* 0x0000001eff007819 */ /* 0x000fe20000011600 */
[----:B------:R-:W1:Y:S01]  /*00b0*/  LDCU.64 UR6, c[0x0][0x388] ;  /* 0x00007100ff0677ac */ /* 0x000e620008000a00 */
[----:B------:R-:W2:Y:S02]  /*00c0*/  LDCU.64 UR4, c[0x0][0x358] ;  /* 0x00006b00ff0477ac */ /* 0x000ea40008000a00 */
[C---:B0-----:R-:W-:Y:S02]  /*00d0*/  IADD3 R4, P1, PT, R6.reuse, UR8, RZ ;  /* 0x0000000806047c10 */ /* 0x041fe4000ff3e0ff */
[----:B-1----:R-:W-:Y:S01]  /*00e0*/  IADD3 R2, P0, PT, R6, UR6, RZ ;  /* 0x0000000606027c10 */ /* 0x002fe2000ff1e0ff */
[----:B------:R-:W0:Y:S01]  /*00f0*/  LDCU UR6, c[0x0][0x380] ;  /* 0x00007000ff0677ac */ /* 0x000e220008000800 */
[----:B------:R-:W-:-:S02]  /*0100*/  IADD3.X R5, PT, PT, R0, UR9, RZ, P1, !PT ;  /* 0x0000000900057c10 */ /* 0x000fc40008ffe4ff */
[----:B------:R-:W-:-:S04]  /*0110*/  IADD3.X R3, PT, PT, R0, UR7, RZ, P0, !PT ;  /* 0x0000000700037c10 */ /* 0x000fc800087fe4ff */
[----:B--2---:R-:W0:Y:S04]  /*0120*/  LDG.E R5, desc[UR4][R4.64] ;  /* 0x0000000404057981 */ /* 0x004e28000c1e1900 */
[----:B------:R-:W0:Y:S01]  /*0130*/  LDG.E R2, desc[UR4][R2.64] ;  /* 0x0000000402027981 */ /* 0x000e22000c1e1900 */
[----:B------:R-:W-:-:S04]  /*0140*/  IADD3 R6, P0, PT, R6, UR10, RZ ;  /* 0x0000000a06067c10 */ /* 0x000fc8000ff1e0ff */
[----:B------:R-:W-:Y:S01]  /*0150*/  IADD3.X R7, PT, PT, R0, UR11, RZ, P0, !PT ;  /* 0x0000000b00077c10 */ /* 0x000fe200087fe4ff */
[----:B0-----:R-:W-:-:S05]  /*0160*/  FFMA R9, R2, UR6, R5 ;  /* 0x0000000602097c23 */ /* 0x001fca0008000005 */
[----:B------:R-:W-:Y:S01]  /*0170*/  STG.E desc[UR4][R6.64], R9 ;  /* 0x0000000906007986 */ /* 0x000fe2000c101904 */
[----:B------:R-:W-:Y:S05]  /*0180*/  EXIT ;  /* 0x000000000000794d */ /* 0x000fea0003800000 */
.L_x_0:
[----:B------:R-:W-:-:S00]  /*0190*/  BRA `(.L_x_0) ;  /* 0xfffffffc00fc7947 */ /* 0x000fc0000383ffff */
[----:B------:R-:W-:-:S00]  /*01a0*/  NOP ;  /* 0x0000000000007918 */ /* 0x000fc00000000000 */
        /* <DEDUP_REMOVED lines=13> */
.L_x_1:


//--------------------- .nv.shared.reserved.0     --------------------------
	.section	.nv.shared.reserved.0,"aw",@nobits
	.weak		__nv_reservedSMEM_offset_0_alias
	.size		__nv_reservedSMEM_offset_0_alias, 0, 64
	.other		__nv_reservedSMEM_offset_0_alias,@"STO_CUDA_RESERVED_SHARED STV_DEFAULT"
__nv_reservedSMEM_offset_0_alias:
	.zero		0
	.zero		64


//--------------------- .nv.constant0.saxpy       --------------------------
	.section	.nv.constant0.saxpy,"a",@progbits
	.sectionflags	@""
	.align	4
.nv.constant0.saxpy:
	.zero		932


//--------------------- SYMBOLS --------------------------

	.type		.nv.reservedSmem.offset0,@object
	.size		.nv.reservedSmem.offset0,0x4
